//
// Generated by NVIDIA NVVM Compiler
//
// Compiler Build ID: CL-36424714
// Cuda compilation tools, release 13.0, V13.0.88
// Based on NVVM 20.0.0
//

.version 9.0
.target sm_100
.address_size 64

	// .globl	_Z16nlf_left_forwardiPKfiiiiPf

.visible .entry _Z16nlf_left_forwardiPKfiiiiPf(
	.param .u32 _Z16nlf_left_forwardiPKfiiiiPf_param_0,
	.param .u64 .ptr .align 1 _Z16nlf_left_forwardiPKfiiiiPf_param_1,
	.param .u32 _Z16nlf_left_forwardiPKfiiiiPf_param_2,
	.param .u32 _Z16nlf_left_forwardiPKfiiiiPf_param_3,
	.param .u32 _Z16nlf_left_forwardiPKfiiiiPf_param_4,
	.param .u32 _Z16nlf_left_forwardiPKfiiiiPf_param_5,
	.param .u64 .ptr .align 1 _Z16nlf_left_forwardiPKfiiiiPf_param_6
)
{
	.reg .pred 	%p<21>;
	.reg .b32 	%r<104>;
	.reg .b32 	%f<123>;
	.reg .b64 	%rd<102>;

	ld.param.u32 	%r49, [_Z16nlf_left_forwardiPKfiiiiPf_param_0];
	ld.param.u64 	%rd19, [_Z16nlf_left_forwardiPKfiiiiPf_param_1];
	ld.param.u32 	%r45, [_Z16nlf_left_forwardiPKfiiiiPf_param_2];
	ld.param.u32 	%r46, [_Z16nlf_left_forwardiPKfiiiiPf_param_3];
	ld.param.u32 	%r47, [_Z16nlf_left_forwardiPKfiiiiPf_param_4];
	ld.param.u32 	%r48, [_Z16nlf_left_forwardiPKfiiiiPf_param_5];
	ld.param.u64 	%rd20, [_Z16nlf_left_forwardiPKfiiiiPf_param_6];
	cvta.to.global.u64 	%rd1, %rd19;
	cvta.to.global.u64 	%rd2, %rd20;
	mov.u32 	%r50, %ctaid.x;
	mov.u32 	%r51, %ntid.x;
	mov.u32 	%r52, %tid.x;
	mad.lo.s32 	%r1, %r50, %r51, %r52;
	setp.ge.s32 	%p1, %r1, %r49;
	@%p1 bra 	$L__BB0_17;
	mul.lo.s32 	%r2, %r47, %r46;
	mul.lo.s32 	%r3, %r2, %r1;
	div.s32 	%r4, %r1, %r45;
	mul.lo.s32 	%r53, %r2, %r48;
	mul.lo.s32 	%r5, %r53, %r4;
	setp.lt.s32 	%p2, %r47, 1;
	@%p2 bra 	$L__BB0_17;
	setp.lt.s32 	%p3, %r46, 1;
	@%p3 bra 	$L__BB0_17;
	add.s32 	%r6, %r46, -1;
	and.b32  	%r7, %r46, 1;
	sub.s32 	%r8, %r2, %r47;
	mul.lo.s32 	%r54, %r4, %r48;
	mul.lo.s32 	%r55, %r54, %r46;
	add.s32 	%r9, %r55, -2;
	mul.lo.s32 	%r56, %r46, %r1;
	add.s32 	%r10, %r56, -2;
	add.s32 	%r11, %r56, -1;
	add.s32 	%r12, %r55, -1;
	mul.wide.u32 	%rd14, %r2, 4;
	mov.u32 	%r95, %r47;
$L__BB0_4:
	mov.u32 	%r13, %r95;
	add.s32 	%r14, %r8, %r5;
	add.s32 	%r15, %r8, %r3;
	add.s32 	%r95, %r13, -1;
	setp.lt.s32 	%p4, %r13, %r47;
	shl.b32 	%r57, %r2, 1;
	add.s32 	%r58, %r95, %r57;
	add.s32 	%r17, %r13, %r3;
	add.s32 	%r18, %r58, %r2;
	@%p4 bra 	$L__BB0_18;
	setp.eq.s32 	%p5, %r7, 0;
	mov.u32 	%r100, %r46;
	@%p5 bra 	$L__BB0_7;
	cvt.s64.s32 	%rd21, %r15;
	cvt.s64.s32 	%rd22, %r13;
	add.s64 	%rd23, %rd21, %rd22;
	shl.b64 	%rd24, %rd23, 2;
	add.s64 	%rd25, %rd2, %rd24;
	ld.global.f32 	%f43, [%rd25+-4];
	add.s32 	%r59, %r14, %r95;
	mul.wide.s32 	%rd26, %r59, 4;
	add.s64 	%rd27, %rd1, %rd26;
	ld.global.f32 	%f44, [%rd27];
	fma.rn.f32 	%f45, %f43, %f44, 0f00000000;
	mul.wide.u32 	%rd28, %r2, 4;
	add.s64 	%rd29, %rd27, %rd28;
	ld.global.f32 	%f46, [%rd29];
	fma.rn.f32 	%f47, %f43, %f46, %f45;
	add.s64 	%rd30, %rd29, %rd28;
	ld.global.f32 	%f48, [%rd30];
	fma.rn.f32 	%f49, %f43, %f48, %f47;
	add.s64 	%rd31, %rd30, %rd28;
	ld.global.f32 	%f50, [%rd31];
	fma.rn.f32 	%f51, %f43, %f50, %f49;
	add.s64 	%rd32, %rd31, %rd28;
	ld.global.f32 	%f52, [%rd32];
	fma.rn.f32 	%f53, %f43, %f52, %f51;
	st.global.f32 	[%rd25+-4], %f53;
	mov.u32 	%r100, %r6;
$L__BB0_7:
	setp.eq.s32 	%p6, %r6, 0;
	@%p6 bra 	$L__BB0_16;
	add.s32 	%r60, %r9, %r100;
	mad.lo.s32 	%r99, %r47, %r60, %r13;
	add.s32 	%r61, %r10, %r100;
	mad.lo.s32 	%r98, %r47, %r61, %r13;
	add.s32 	%r62, %r11, %r100;
	mad.lo.s32 	%r97, %r47, %r62, %r13;
	add.s32 	%r63, %r12, %r100;
	mad.lo.s32 	%r96, %r47, %r63, %r13;
$L__BB0_9:
	add.s32 	%r64, %r97, -1;
	mul.wide.s32 	%rd33, %r64, 4;
	add.s64 	%rd3, %rd2, %rd33;
	ld.global.f32 	%f1, [%rd3];
	add.s32 	%r65, %r96, -1;
	mul.wide.s32 	%rd34, %r65, 4;
	add.s64 	%rd35, %rd1, %rd34;
	ld.global.f32 	%f54, [%rd35];
	fma.rn.f32 	%f55, %f1, %f54, 0f00000000;
	mul.wide.u32 	%rd4, %r2, 4;
	add.s64 	%rd36, %rd35, %rd4;
	ld.global.f32 	%f56, [%rd36];
	fma.rn.f32 	%f57, %f1, %f56, %f55;
	add.s64 	%rd37, %rd36, %rd4;
	ld.global.f32 	%f58, [%rd37];
	fma.rn.f32 	%f59, %f1, %f58, %f57;
	setp.lt.s32 	%p7, %r100, %r46;
	add.s64 	%rd5, %rd37, %rd4;
	ld.global.f32 	%f60, [%rd5];
	fma.rn.f32 	%f2, %f1, %f60, %f59;
	@%p7 bra 	$L__BB0_11;
	add.s64 	%rd38, %rd5, %rd4;
	ld.global.f32 	%f61, [%rd38];
	mul.f32 	%f114, %f1, %f61;
	bra.uni 	$L__BB0_12;
$L__BB0_11:
	mul.wide.u32 	%rd39, %r47, 4;
	add.s64 	%rd40, %rd3, %rd39;
	ld.global.f32 	%f62, [%rd40];
	add.s64 	%rd41, %rd5, %rd4;
	ld.global.f32 	%f63, [%rd41];
	mul.f32 	%f114, %f62, %f63;
$L__BB0_12:
	add.f32 	%f6, %f2, %f114;
	st.global.f32 	[%rd3], %f6;
	add.s32 	%r66, %r98, -1;
	mul.wide.s32 	%rd42, %r66, 4;
	add.s64 	%rd6, %rd2, %rd42;
	ld.global.f32 	%f7, [%rd6];
	add.s32 	%r67, %r99, -1;
	mul.wide.s32 	%rd43, %r67, 4;
	add.s64 	%rd44, %rd1, %rd43;
	ld.global.f32 	%f64, [%rd44];
	fma.rn.f32 	%f65, %f7, %f64, 0f00000000;
	add.s64 	%rd45, %rd44, %rd4;
	ld.global.f32 	%f66, [%rd45];
	fma.rn.f32 	%f67, %f7, %f66, %f65;
	add.s64 	%rd46, %rd45, %rd4;
	ld.global.f32 	%f68, [%rd46];
	fma.rn.f32 	%f69, %f7, %f68, %f67;
	setp.le.s32 	%p8, %r100, %r46;
	add.s64 	%rd7, %rd46, %rd4;
	ld.global.f32 	%f70, [%rd7];
	fma.rn.f32 	%f8, %f7, %f70, %f69;
	@%p8 bra 	$L__BB0_14;
	add.s64 	%rd48, %rd7, %rd4;
	ld.global.f32 	%f72, [%rd48];
	mul.f32 	%f115, %f7, %f72;
	bra.uni 	$L__BB0_15;
$L__BB0_14:
	add.s64 	%rd47, %rd7, %rd4;
	ld.global.f32 	%f71, [%rd47];
	mul.f32 	%f115, %f6, %f71;
$L__BB0_15:
	add.f32 	%f73, %f8, %f115;
	st.global.f32 	[%rd6], %f73;
	shl.b32 	%r68, %r47, 1;
	sub.s32 	%r99, %r99, %r68;
	sub.s32 	%r98, %r98, %r68;
	sub.s32 	%r97, %r97, %r68;
	sub.s32 	%r96, %r96, %r68;
	setp.gt.s32 	%p9, %r100, 2;
	add.s32 	%r100, %r100, -2;
	@%p9 bra 	$L__BB0_9;
$L__BB0_16:
	setp.gt.s32 	%p20, %r13, 1;
	@%p20 bra 	$L__BB0_4;
$L__BB0_17:
	ret;
$L__BB0_18:
	setp.eq.s32 	%p10, %r7, 0;
	mov.u32 	%r103, %r46;
	@%p10 bra 	$L__BB0_23;
	setp.eq.s32 	%p11, %r46, 1;
	cvt.s64.s32 	%rd49, %r15;
	cvt.s64.s32 	%rd50, %r13;
	add.s64 	%rd51, %rd49, %rd50;
	shl.b64 	%rd52, %rd51, 2;
	add.s64 	%rd8, %rd2, %rd52;
	ld.global.f32 	%f12, [%rd8+-4];
	add.s32 	%r69, %r14, %r95;
	mul.wide.s32 	%rd53, %r69, 4;
	add.s64 	%rd54, %rd1, %rd53;
	ld.global.f32 	%f74, [%rd54];
	fma.rn.f32 	%f75, %f12, %f74, 0f00000000;
	add.s32 	%r70, %r17, %r8;
	mul.wide.s32 	%rd55, %r70, 4;
	add.s64 	%rd56, %rd2, %rd55;
	ld.global.f32 	%f76, [%rd56];
	mul.wide.u32 	%rd9, %r2, 4;
	add.s64 	%rd10, %rd54, %rd9;
	ld.global.f32 	%f77, [%rd10];
	fma.rn.f32 	%f13, %f76, %f77, %f75;
	@%p11 bra 	$L__BB0_21;
	sub.s32 	%r71, %r8, %r47;
	add.s32 	%r72, %r17, %r71;
	mul.wide.s32 	%rd57, %r72, 4;
	add.s64 	%rd58, %rd2, %rd57;
	ld.global.f32 	%f78, [%rd58];
	add.s64 	%rd59, %rd10, %rd9;
	ld.global.f32 	%f79, [%rd59];
	mul.f32 	%f116, %f78, %f79;
	bra.uni 	$L__BB0_22;
$L__BB0_21:
	add.s64 	%rd60, %rd10, %rd9;
	ld.global.f32 	%f80, [%rd60];
	mul.f32 	%f116, %f12, %f80;
$L__BB0_22:
	add.f32 	%f81, %f13, %f116;
	add.s32 	%r73, %r18, %r14;
	mul.wide.s32 	%rd61, %r73, 4;
	add.s64 	%rd62, %rd1, %rd61;
	ld.global.f32 	%f82, [%rd62];
	fma.rn.f32 	%f83, %f12, %f82, %f81;
	add.s64 	%rd63, %rd62, %rd9;
	ld.global.f32 	%f84, [%rd63];
	fma.rn.f32 	%f85, %f12, %f84, %f83;
	st.global.f32 	[%rd8+-4], %f85;
	mov.u32 	%r103, %r6;
$L__BB0_23:
	setp.eq.s32 	%p12, %r6, 0;
	@%p12 bra 	$L__BB0_16;
	cvt.s64.s32 	%rd11, %r13;
$L__BB0_25:
	add.s32 	%r36, %r103, -1;
	mul.lo.s32 	%r37, %r36, %r47;
	add.s32 	%r74, %r37, %r3;
	cvt.s64.s32 	%rd64, %r74;
	add.s64 	%rd65, %rd64, %rd11;
	shl.b64 	%rd66, %rd65, 2;
	add.s64 	%rd12, %rd2, %rd66;
	ld.global.f32 	%f17, [%rd12+-4];
	add.s32 	%r75, %r95, %r5;
	add.s32 	%r76, %r75, %r37;
	mul.wide.s32 	%rd67, %r76, 4;
	add.s64 	%rd68, %rd1, %rd67;
	ld.global.f32 	%f86, [%rd68];
	fma.rn.f32 	%f87, %f17, %f86, 0f00000000;
	add.s32 	%r77, %r13, %r3;
	add.s32 	%r78, %r77, %r37;
	mul.wide.s32 	%rd69, %r78, 4;
	add.s64 	%rd13, %rd2, %rd69;
	ld.global.f32 	%f88, [%rd13];
	add.s64 	%rd15, %rd68, %rd14;
	ld.global.f32 	%f89, [%rd15];
	fma.rn.f32 	%f18, %f88, %f89, %f87;
	setp.ne.s32 	%p13, %r103, 1;
	sub.s32 	%r38, %r37, %r47;
	@%p13 bra 	$L__BB0_27;
	add.s64 	%rd73, %rd15, %rd14;
	ld.global.f32 	%f92, [%rd73];
	mul.f32 	%f117, %f17, %f92;
	bra.uni 	$L__BB0_28;
$L__BB0_27:
	add.s32 	%r79, %r13, %r3;
	add.s32 	%r80, %r79, %r38;
	mul.wide.s32 	%rd70, %r80, 4;
	add.s64 	%rd71, %rd2, %rd70;
	ld.global.f32 	%f90, [%rd71];
	add.s64 	%rd72, %rd15, %rd14;
	ld.global.f32 	%f91, [%rd72];
	mul.f32 	%f117, %f90, %f91;
$L__BB0_28:
	add.f32 	%f22, %f18, %f117;
	add.s32 	%r39, %r18, %r37;
	setp.lt.s32 	%p14, %r103, %r46;
	mul.wide.u32 	%rd74, %r47, 4;
	add.s64 	%rd16, %rd13, %rd74;
	@%p14 bra 	$L__BB0_30;
	add.s32 	%r81, %r39, %r5;
	mul.wide.s32 	%rd75, %r81, 4;
	add.s64 	%rd76, %rd1, %rd75;
	ld.global.f32 	%f93, [%rd76];
	mul.f32 	%f118, %f17, %f93;
	bra.uni 	$L__BB0_31;
$L__BB0_30:
	ld.global.f32 	%f94, [%rd16];
	add.s32 	%r82, %r39, %r5;
	mul.wide.s32 	%rd77, %r82, 4;
	add.s64 	%rd78, %rd1, %rd77;
	ld.global.f32 	%f95, [%rd78];
	mul.f32 	%f118, %f94, %f95;
$L__BB0_31:
	add.f32 	%f26, %f22, %f118;
	add.s32 	%r40, %r39, %r2;
	@%p14 bra 	$L__BB0_33;
	add.s32 	%r83, %r40, %r5;
	mul.wide.s32 	%rd79, %r83, 4;
	add.s64 	%rd80, %rd1, %rd79;
	ld.global.f32 	%f96, [%rd80];
	mul.f32 	%f119, %f17, %f96;
	bra.uni 	$L__BB0_34;
$L__BB0_33:
	ld.global.f32 	%f97, [%rd16+-4];
	add.s32 	%r84, %r40, %r5;
	mul.wide.s32 	%rd81, %r84, 4;
	add.s64 	%rd82, %rd1, %rd81;
	ld.global.f32 	%f98, [%rd82];
	mul.f32 	%f119, %f97, %f98;
$L__BB0_34:
	add.f32 	%f99, %f26, %f119;
	st.global.f32 	[%rd12+-4], %f99;
	add.s32 	%r85, %r38, %r3;
	cvt.s64.s32 	%rd83, %r85;
	add.s64 	%rd84, %rd83, %rd11;
	shl.b64 	%rd85, %rd84, 2;
	add.s64 	%rd17, %rd2, %rd85;
	ld.global.f32 	%f30, [%rd17+-4];
	add.s32 	%r86, %r95, %r5;
	add.s32 	%r87, %r86, %r38;
	mul.wide.s32 	%rd86, %r87, 4;
	add.s64 	%rd87, %rd1, %rd86;
	ld.global.f32 	%f100, [%rd87];
	fma.rn.f32 	%f101, %f30, %f100, 0f00000000;
	add.s32 	%r41, %r13, %r3;
	add.s32 	%r88, %r41, %r38;
	mul.wide.s32 	%rd88, %r88, 4;
	add.s64 	%rd89, %rd2, %rd88;
	ld.global.f32 	%f102, [%rd89];
	add.s64 	%rd18, %rd87, %rd14;
	ld.global.f32 	%f103, [%rd18];
	fma.rn.f32 	%f31, %f102, %f103, %f101;
	setp.eq.s32 	%p16, %r36, 1;
	@%p16 bra 	$L__BB0_36;
	sub.s32 	%r89, %r38, %r47;
	add.s32 	%r90, %r41, %r89;
	mul.wide.s32 	%rd90, %r90, 4;
	add.s64 	%rd91, %rd2, %rd90;
	ld.global.f32 	%f104, [%rd91];
	add.s64 	%rd92, %rd18, %rd14;
	ld.global.f32 	%f105, [%rd92];
	mul.f32 	%f120, %f104, %f105;
	bra.uni 	$L__BB0_37;
$L__BB0_36:
	add.s64 	%rd93, %rd18, %rd14;
	ld.global.f32 	%f106, [%rd93];
	mul.f32 	%f120, %f30, %f106;
$L__BB0_37:
	add.f32 	%f35, %f31, %f120;
	add.s32 	%r42, %r18, %r38;
	setp.le.s32 	%p17, %r103, %r46;
	@%p17 bra 	$L__BB0_39;
	add.s32 	%r92, %r42, %r5;
	mul.wide.s32 	%rd96, %r92, 4;
	add.s64 	%rd97, %rd1, %rd96;
	ld.global.f32 	%f109, [%rd97];
	mul.f32 	%f121, %f30, %f109;
	bra.uni 	$L__BB0_40;
$L__BB0_39:
	ld.global.f32 	%f107, [%rd13];
	add.s32 	%r91, %r42, %r5;
	mul.wide.s32 	%rd94, %r91, 4;
	add.s64 	%rd95, %rd1, %rd94;
	ld.global.f32 	%f108, [%rd95];
	mul.f32 	%f121, %f107, %f108;
$L__BB0_40:
	add.f32 	%f39, %f35, %f121;
	add.s32 	%r43, %r42, %r2;
	@%p17 bra 	$L__BB0_42;
	add.s32 	%r94, %r43, %r5;
	mul.wide.s32 	%rd100, %r94, 4;
	add.s64 	%rd101, %rd1, %rd100;
	ld.global.f32 	%f112, [%rd101];
	mul.f32 	%f122, %f30, %f112;
	bra.uni 	$L__BB0_43;
$L__BB0_42:
	ld.global.f32 	%f110, [%rd13+-4];
	add.s32 	%r93, %r43, %r5;
	mul.wide.s32 	%rd98, %r93, 4;
	add.s64 	%rd99, %rd1, %rd98;
	ld.global.f32 	%f111, [%rd99];
	mul.f32 	%f122, %f110, %f111;
$L__BB0_43:
	add.f32 	%f113, %f39, %f122;
	st.global.f32 	[%rd17+-4], %f113;
	setp.gt.s32 	%p19, %r103, 2;
	add.s32 	%r103, %r103, -2;
	@%p19 bra 	$L__BB0_25;
	bra.uni 	$L__BB0_16;

}


// ===== COMPILED SASS (sm_100) =====

	.target	sm_100

	.elftype	@"ET_EXEC"


//--------------------- .note.nv.tkinfo           --------------------------
	.section	.note.nv.tkinfo,"",@"SHT_NOTE"
	.sectionflags	@"SHF_NOTE_NV_TKINFO"
	.tkinfo
        /*0018*/ 	.word	0x00000002
        /*0030*/ 	.string	""
        /*0030*/ 	.string	"ptxas"
        /*0030*/ 	.string	"Cuda compilation tools, release 13.0, V13.0.88"
        /*0030*/ 	.string	"Build cuda_13.0.r13.0/compiler.36424714_0"
        /*0030*/ 	.string	"-arch sm_100 -m 64 "



//--------------------- .note.nv.cuinfo           --------------------------
	.section	.note.nv.cuinfo,"",@"SHT_NOTE"
	.sectionflags	@"SHF_NOTE_NV_CUINFO"
        /*0018*/ 	.short	0x0002
        /*001a*/ 	.short	0x0064
        /*001c*/ 	.short	0x0082
	.zero		2


//--------------------- .nv.info                  --------------------------
	.section	.nv.info,"",@"SHT_CUDA_INFO"
	.align	4


	//----- nvinfo : EIATTR_REGCOUNT
	.align		4
        /*0000*/ 	.byte	0x04, 0x2f
        /*0002*/ 	.short	(.L_1 - .L_0)
	.align		4
.L_0:
        /*0004*/ 	.word	index@(_Z16nlf_left_forwardiPKfiiiiPf)
        /*0008*/ 	.word	0x00000020


	//----- nvinfo : EIATTR_FRAME_SIZE
	.align		4
.L_1:
        /*000c*/ 	.byte	0x04, 0x11
        /*000e*/ 	.short	(.L_3 - .L_2)
	.align		4
.L_2:
        /*0010*/ 	.word	index@(_Z16nlf_left_forwardiPKfiiiiPf)
        /*0014*/ 	.word	0x00000000


	//----- nvinfo : EIATTR_MIN_STACK_SIZE
	.align		4
.L_3:
        /*0018*/ 	.byte	0x04, 0x12
        /*001a*/ 	.short	(.L_5 - .L_4)
	.align		4
.L_4:
        /*001c*/ 	.word	index@(_Z16nlf_left_forwardiPKfiiiiPf)
        /*0020*/ 	.word	0x00000000
.L_5:


//--------------------- .nv.compat                --------------------------
	.section	.nv.compat,"",@"SHT_CUDA_COMPAT_INFO"
	.align	4
        /*0000*/ 	.byte	0x02, 0x09, 0x00, 0x00, 0x02, 0x02, 0x01, 0x00, 0x02, 0x05, 0x05, 0x00, 0x03, 0x07, 0x01, 0x01
        /*0010*/ 	.byte	0x02, 0x03, 0x00, 0x00, 0x02, 0x06, 0x01, 0x00, 0x04, 0x0b, 0x08, 0x00, 0x09, 0x00, 0x00, 0x00
        /*0020*/ 	.byte	0x00, 0x00, 0x00, 0x00


//--------------------- .nv.info._Z16nlf_left_forwardiPKfiiiiPf --------------------------
	.section	.nv.info._Z16nlf_left_forwardiPKfiiiiPf,"",@"SHT_CUDA_INFO"
	.sectionflags	@""
	.align	4


	//----- nvinfo : EIATTR_CUDA_API_VERSION
	.align		4
        /*0000*/ 	.byte	0x04, 0x37
        /*0002*/ 	.short	(.L_7 - .L_6)
.L_6:
        /*0004*/ 	.word	0x00000082


	//----- nvinfo : EIATTR_KPARAM_INFO
	.align		4
.L_7:
        /*0008*/ 	.byte	0x04, 0x17
        /*000a*/ 	.short	(.L_9 - .L_8)
.L_8:
        /*000c*/ 	.word	0x00000000
        /*0010*/ 	.short	0x0006
        /*0012*/ 	.short	0x0020
        /*0014*/ 	.byte	0x00, 0xf5, 0x21, 0x00


	//----- nvinfo : EIATTR_KPARAM_INFO
	.align		4
.L_9:
        /*0018*/ 	.byte	0x04, 0x17
        /*001a*/ 	.short	(.L_11 - .L_10)
.L_10:
        /*001c*/ 	.word	0x00000000
        /*0020*/ 	.short	0x0005
        /*0022*/ 	.short	0x001c
        /*0024*/ 	.byte	0x00, 0xf0, 0x11, 0x00


	//----- nvinfo : EIATTR_KPARAM_INFO
	.align		4
.L_11:
        /*0028*/ 	.byte	0x04, 0x17
        /*002a*/ 	.short	(.L_13 - .L_12)
.L_12:
        /*002c*/ 	.word	0x00000000
        /*0030*/ 	.short	0x0004
        /*0032*/ 	.short	0x0018
        /*0034*/ 	.byte	0x00, 0xf0, 0x11, 0x00


	//----- nvinfo : EIATTR_KPARAM_INFO
	.align		4
.L_13:
        /*0038*/ 	.byte	0x04, 0x17
        /*003a*/ 	.short	(.L_15 - .L_14)
.L_14:
        /*003c*/ 	.word	0x00000000
        /*0040*/ 	.short	0x0003
        /*0042*/ 	.short	0x0014
        /*0044*/ 	.byte	0x00, 0xf0, 0x11, 0x00


	//----- nvinfo : EIATTR_KPARAM_INFO
	.align		4
.L_15:
        /*0048*/ 	.byte	0x04, 0x17
        /*004a*/ 	.short	(.L_17 - .L_16)
.L_16:
        /*004c*/ 	.word	0x00000000
        /*0050*/ 	.short	0x0002
        /*0052*/ 	.short	0x0010
        /*0054*/ 	.byte	0x00, 0xf0, 0x11, 0x00


	//----- nvinfo : EIATTR_KPARAM_INFO
	.align		4
.L_17:
        /*0058*/ 	.byte	0x04, 0x17
        /*005a*/ 	.short	(.L_19 - .L_18)
.L_18:
        /*005c*/ 	.word	0x00000000
        /*0060*/ 	.short	0x0001
        /*0062*/ 	.short	0x0008
        /*0064*/ 	.byte	0x00, 0xf5, 0x21, 0x00


	//----- nvinfo : EIATTR_KPARAM_INFO
	.align		4
.L_19:
        /*0068*/ 	.byte	0x04, 0x17
        /*006a*/ 	.short	(.L_21 - .L_20)
.L_20:
        /*006c*/ 	.word	0x00000000
        /*0070*/ 	.short	0x0000
        /*0072*/ 	.short	0x0000
        /*0074*/ 	.byte	0x00, 0xf0, 0x11, 0x00


	//----- nvinfo : EIATTR_SPARSE_MMA_MASK
	.align		4
.L_21:
        /*0078*/ 	.byte	0x03, 0x50
        /*007a*/ 	.short	0x0000


	//----- nvinfo : EIATTR_MAXREG_COUNT
	.align		4
        /*007c*/ 	.byte	0x03, 0x1b
        /*007e*/ 	.short	0x00ff


	//----- nvinfo : EIATTR_MERCURY_ISA_VERSION
	.align		4
        /*0080*/ 	.byte	0x03, 0x5f
        /*0082*/ 	.short	0x0101


	//----- nvinfo : EIATTR_VRC_CTA_INIT_COUNT
	.align		4
        /*0084*/ 	.byte	0x02, 0x4a
	.zero		1
	.zero		1


	//----- nvinfo : EIATTR_EXIT_INSTR_OFFSETS
	.align		4
        /*0088*/ 	.byte	0x04, 0x1c
        /*008a*/ 	.short	(.L_23 - .L_22)


	//   ....[0]....
.L_22:
        /*008c*/ 	.word	0x00000070


	//   ....[1]....
        /*0090*/ 	.word	0x00000190


	//   ....[2]....
        /*0094*/ 	.word	0x000001f0


	//   ....[3]....
        /*0098*/ 	.word	0x000013e0


	//----- nvinfo : EIATTR_CBANK_PARAM_SIZE
	.align		4
.L_23:
        /*009c*/ 	.byte	0x03, 0x19
        /*009e*/ 	.short	0x0028


	//----- nvinfo : EIATTR_PARAM_CBANK
	.align		4
        /*00a0*/ 	.byte	0x04, 0x0a
        /*00a2*/ 	.short	(.L_25 - .L_24)
	.align		4
.L_24:
        /*00a4*/ 	.word	index@(.nv.constant0._Z16nlf_left_forwardiPKfiiiiPf)
        /*00a8*/ 	.short	0x0380
        /*00aa*/ 	.short	0x0028


	//----- nvinfo : EIATTR_SW_WAR
	.align		4
.L_25:
        /*00ac*/ 	.byte	0x04, 0x36
        /*00ae*/ 	.short	(.L_27 - .L_26)
.L_26:
        /*00b0*/ 	.word	0x00000008
.L_27:


//--------------------- .nv.callgraph             --------------------------
	.section	.nv.callgraph,"",@"SHT_CUDA_CALLGRAPH"
	.align	4
	.sectionentsize	8
	.align		4
        /*0000*/ 	.word	0x00000000
	.align		4
        /*0004*/ 	.word	0xffffffff
	.align		4
        /*0008*/ 	.word	0x00000000
	.align		4
        /*000c*/ 	.word	0xfffffffe
	.align		4
        /*0010*/ 	.word	0x00000000
	.align		4
        /*0014*/ 	.word	0xfffffffd
	.align		4
        /*0018*/ 	.word	0x00000000
	.align		4
        /*001c*/ 	.word	0xfffffffc


//--------------------- .text._Z16nlf_left_forwardiPKfiiiiPf --------------------------
	.section	.text._Z16nlf_left_forwardiPKfiiiiPf,"ax",@progbits
	.align	128
        .global         _Z16nlf_left_forwardiPKfiiiiPf
        .type           _Z16nlf_left_forwardiPKfiiiiPf,@function
        .size           _Z16nlf_left_forwardiPKfiiiiPf,(.L_x_8 - _Z16nlf_left_forwardiPKfiiiiPf)
        .other          _Z16nlf_left_forwardiPKfiiiiPf,@"STO_CUDA_ENTRY STV_DEFAULT"
_Z16nlf_left_forwardiPKfiiiiPf:
.text._Z16nlf_left_forwardiPKfiiiiPf:
[----:B------:R-:W-:Y:S01]  /*0000*/  LDC R1, c[0x0][0x37c] ;  /* 0x0000df00ff017b82 */ /* 0x000fe20000000800 */
[----:B------:R-:W0:Y:S07]  /*0010*/  S2R R3, SR_TID.X ;  /* 0x0000000000037919 */ /* 0x000e2e0000002100 */
[----:B------:R-:W0:Y:S01]  /*0020*/  S2UR UR4, SR_CTAID.X ;  /* 0x00000000000479c3 */ /* 0x000e220000002500 */
[----:B------:R-:W1:Y:S07]  /*0030*/  LDCU UR5, c[0x0][0x380] ;  /* 0x00007000ff0577ac */ /* 0x000e6e0008000800 */
[----:B------:R-:W0:Y:S02]  /*0040*/  LDC R0, c[0x0][0x360] ;  /* 0x0000d800ff007b82 */ /* 0x000e240000000800 */
[----:B0-----:R-:W-:-:S05]  /*0050*/  IMAD R0, R0, UR4, R3 ;  /* 0x0000000400007c24 */ /* 0x001fca000f8e0203 */
[----:B-1----:R-:W-:-:S13]  /*0060*/  ISETP.GE.AND P0, PT, R0, UR5, PT ;  /* 0x0000000500007c0c */ /* 0x002fda000bf06270 */
[----:B------:R-:W-:Y:S05]  /*0070*/  @P0 EXIT ;  /* 0x000000000000094d */ /* 0x000fea0003800000 */
[----:B------:R-:W0:Y:S08]  /*0080*/  LDC.64 R8, c[0x0][0x390] ;  /* 0x0000e400ff087b82 */ /* 0x000e300000000a00 */
[----:B------:R-:W1:Y:S01]  /*0090*/  LDC R6, c[0x0][0x398] ;  /* 0x0000e600ff067b82 */ /* 0x000e620000000800 */
[----:B0-----:R-:W-:-:S04]  /*00a0*/  IABS R5, R8 ;  /* 0x0000000800057213 */ /* 0x001fc80000000000 */
[----:B------:R-:W0:Y:S01]  /*00b0*/  I2F.RP R4, R5 ;  /* 0x0000000500047306 */ /* 0x000e220000209400 */
[----:B-1----:R-:W-:-:S07]  /*00c0*/  ISETP.GE.AND P0, PT, R6, 0x1, PT ;  /* 0x000000010600780c */ /* 0x002fce0003f06270 */
[----:B0-----:R-:W0:Y:S02]  /*00d0*/  MUFU.RCP R4, R4 ;  /* 0x0000000400047308 */ /* 0x001e240000001000 */
[----:B0-----:R-:W-:-:S06]  /*00e0*/  IADD3 R2, PT, PT, R4, 0xffffffe, RZ ;  /* 0x0ffffffe04027810 */ /* 0x001fcc0007ffe0ff */
[----:B------:R0:W1:Y:S02]  /*00f0*/  F2I.FTZ.U32.TRUNC.NTZ R3, R2 ;  /* 0x0000000200037305 */ /* 0x000064000021f000 */
[----:B0-----:R-:W-:Y:S01]  /*0100*/  HFMA2 R2, -RZ, RZ, 0, 0 ;  /* 0x00000000ff027431 */ /* 0x001fe200000001ff */
[----:B-1----:R-:W-:-:S05]  /*0110*/  IADD3 R10, PT, PT, RZ, -R3, RZ ;  /* 0x80000003ff0a7210 */ /* 0x002fca0007ffe0ff */
[----:B------:R-:W-:Y:S01]  /*0120*/  IMAD R7, R10, R5, RZ ;  /* 0x000000050a077224 */ /* 0x000fe200078e02ff */
[----:B------:R-:W-:-:S03]  /*0130*/  IABS R10, R0 ;  /* 0x00000000000a7213 */ /* 0x000fc60000000000 */
[----:B------:R-:W-:-:S06]  /*0140*/  IMAD.HI.U32 R3, R3, R7, R2 ;  /* 0x0000000703037227 */ /* 0x000fcc00078e0002 */
[----:B------:R-:W-:-:S05]  /*0150*/  IMAD.HI.U32 R3, R3, R10, RZ ;  /* 0x0000000a03037227 */ /* 0x000fca00078e00ff */
[----:B------:R-:W-:-:S05]  /*0160*/  IADD3 R4, PT, PT, -R3, RZ, RZ ;  /* 0x000000ff03047210 */ /* 0x000fca0007ffe1ff */
[----:B------:R-:W-:-:S05]  /*0170*/  IMAD R2, R5, R4, R10 ;  /* 0x0000000405027224 */ /* 0x000fca00078e020a */
[----:B------:R-:W-:Y:S01]  /*0180*/  ISETP.GT.U32.AND P2, PT, R5, R2, PT ;  /* 0x000000020500720c */ /* 0x000fe20003f44070 */
[----:B------:R-:W-:-:S12]  /*0190*/  @!P0 EXIT ;  /* 0x000000000000894d */ /* 0x000fd80003800000 */
[----:B------:R-:W-:Y:S02]  /*01a0*/  ISETP.GE.AND P3, PT, R9, 0x1, PT ;  /* 0x000000010900780c */ /* 0x000fe40003f66270 */
[-C--:B------:R-:W-:Y:S02]  /*01b0*/  @!P2 IADD3 R2, PT, PT, R2, -R5.reuse, RZ ;  /* 0x800000050202a210 */ /* 0x080fe40007ffe0ff */
[----:B------:R-:W-:Y:S02]  /*01c0*/  LOP3.LUT R4, R0, R8, RZ, 0x3c, !PT ;  /* 0x0000000800047212 */ /* 0x000fe400078e3cff */
[----:B------:R-:W-:Y:S02]  /*01d0*/  ISETP.GE.U32.AND P1, PT, R2, R5, PT ;  /* 0x000000050200720c */ /* 0x000fe40003f26070 */
[----:B------:R-:W-:-:S05]  /*01e0*/  ISETP.GE.AND P0, PT, R4, RZ, PT ;  /* 0x000000ff0400720c */ /* 0x000fca0003f06270 */
[----:B------:R-:W-:Y:S08]  /*01f0*/  @!P3 EXIT ;  /* 0x000000000000b94d */ /* 0x000ff00003800000 */
[----:B------:R-:W-:Y:S01]  /*0200*/  @!P2 IADD3 R3, PT, PT, R3, 0x1, RZ ;  /* 0x000000010303a810 */ /* 0x000fe20007ffe0ff */
[----:B------:R-:W0:Y:S01]  /*0210*/  LDCU UR4, c[0x0][0x39c] ;  /* 0x00007380ff0477ac */ /* 0x000e220008000800 */
[----:B------:R-:W-:Y:S01]  /*0220*/  ISETP.NE.AND P2, PT, R8, RZ, PT ;  /* 0x000000ff0800720c */ /* 0x000fe20003f45270 */
[----:B------:R-:W1:Y:S01]  /*0230*/  LDC R2, c[0x0][0x398] ;  /* 0x0000e600ff027b82 */ /* 0x000e620000000800 */
[----:B------:R-:W-:Y:S01]  /*0240*/  @P1 IADD3 R3, PT, PT, R3, 0x1, RZ ;  /* 0x0000000103031810 */ /* 0x000fe20007ffe0ff */
[----:B------:R-:W2:Y:S03]  /*0250*/  LDCU.64 UR6, c[0x0][0x358] ;  /* 0x00006b00ff0677ac */ /* 0x000ea60008000a00 */
[----:B------:R-:W-:Y:S01]  /*0260*/  MOV R4, R3 ;  /* 0x0000000300047202 */ /* 0x000fe20000000f00 */
[----:B------:R-:W-:-:S03]  /*0270*/  IMAD R3, R6, R9, RZ ;  /* 0x0000000906037224 */ /* 0x000fc600078e02ff */
[----:B------:R-:W-:-:S03]  /*0280*/  @!P0 IADD3 R4, PT, PT, -R4, RZ, RZ ;  /* 0x000000ff04048210 */ /* 0x000fc60007ffe1ff */
[----:B------:R-:W-:Y:S01]  /*0290*/  @!P2 LOP3.LUT R4, RZ, R8, RZ, 0x33, !PT ;  /* 0x00000008ff04a212 */ /* 0x000fe200078e33ff */
[----:B0-----:R-:W-:-:S04]  /*02a0*/  IMAD R5, R3, UR4, RZ ;  /* 0x0000000403057c24 */ /* 0x001fc8000f8e02ff */
[C---:B------:R-:W-:Y:S02]  /*02b0*/  IMAD R8, R4.reuse, UR4, RZ ;  /* 0x0000000404087c24 */ /* 0x040fe4000f8e02ff */
[----:B------:R-:W-:Y:S02]  /*02c0*/  IMAD R5, R4, R5, RZ ;  /* 0x0000000504057224 */ /* 0x000fe400078e02ff */
[CC--:B------:R-:W-:Y:S02]  /*02d0*/  IMAD R6, R8.reuse, R9.reuse, -0x2 ;  /* 0xfffffffe08067424 */ /* 0x0c0fe400078e0209 */
[-C--:B------:R-:W-:Y:S02]  /*02e0*/  IMAD R7, R8, R9.reuse, -0x1 ;  /* 0xffffffff08077424 */ /* 0x080fe400078e0209 */
[CC--:B------:R-:W-:Y:S02]  /*02f0*/  IMAD R4, R0.reuse, R9.reuse, -0x2 ;  /* 0xfffffffe00047424 */ /* 0x0c0fe400078e0209 */
[----:B------:R-:W-:-:S02]  /*0300*/  IMAD R8, R0, R9, -0x1 ;  /* 0xffffffff00087424 */ /* 0x000fc400078e0209 */
[----:B--2---:R-:W-:-:S07]  /*0310*/  IMAD R9, R0, R3, RZ ;  /* 0x0000000300097224 */ /* 0x004fce00078e02ff */
.L_x_6:
[----:B0-----:R-:W0:Y:S01]  /*0320*/  LDCU UR10, c[0x0][0x398] ;  /* 0x00007300ff0a77ac */ /* 0x001e220008000800 */
[C---:B-1----:R-:W-:Y:S02]  /*0330*/  IADD3 R0, PT, PT, R2.reuse, -0x1, RZ ;  /* 0xffffffff02007810 */ /* 0x042fe40007ffe0ff */
[----:B---3--:R-:W-:Y:S01]  /*0340*/  IADD3 R21, PT, PT, R9, R2, RZ ;  /* 0x0000000209157210 */ /* 0x008fe20007ffe0ff */
[----:B------:R-:W1:Y:S01]  /*0350*/  LDCU UR4, c[0x0][0x394] ;  /* 0x00007280ff0477ac */ /* 0x000e620008000800 */
[C---:B------:R-:W-:Y:S02]  /*0360*/  LEA R10, R3.reuse, R0, 0x1 ;  /* 0x00000000030a7211 */ /* 0x040fe400078e08ff */
[----:B------:R-:W-:Y:S01]  /*0370*/  MOV R22, R2 ;  /* 0x0000000200167202 */ /* 0x000fe20000000f00 */
[----:B--2---:R-:W2:Y:S01]  /*0380*/  LDCU UR8, c[0x0][0x398] ;  /* 0x00007300ff0877ac */ /* 0x004ea20008000800 */
[----:B------:R-:W-:Y:S02]  /*0390*/  IADD3 R23, PT, PT, R3, R10, RZ ;  /* 0x0000000a03177210 */ /* 0x000fe40007ffe0ff */
[----:B0-----:R-:W-:-:S02]  /*03a0*/  ISETP.GE.AND P0, PT, R2, UR10, PT ;  /* 0x0000000a02007c0c */ /* 0x001fc4000bf06270 */
[----:B------:R-:W-:Y:S01]  /*03b0*/  MOV R2, R0 ;  /* 0x0000000000027202 */ /* 0x000fe20000000f00 */
[----:B-1----:R-:W-:Y:S02]  /*03c0*/  UIADD3 UR5, UPT, UPT, UR4, -0x1, URZ ;  /* 0xffffffff04057890 */ /* 0x002fe4000fffe0ff */
[----:B------:R-:W-:Y:S01]  /*03d0*/  ULOP3.LUT UR4, UR4, 0x1, URZ, 0xc0, !UPT ;  /* 0x0000000104047892 */ /* 0x000fe2000f8ec0ff */
[----:B--2---:R-:W-:-:S04]  /*03e0*/  IADD3 R16, PT, PT, R3, -UR8, RZ ;  /* 0x8000000803107c10 */ /* 0x004fc8000fffe0ff */
[-C--:B------:R-:W-:Y:S02]  /*03f0*/  IADD3 R27, PT, PT, R5, R16.reuse, RZ ;  /* 0x00000010051b7210 */ /* 0x080fe40007ffe0ff */
[----:B------:R-:W-:Y:S01]  /*0400*/  IADD3 R17, PT, PT, R9, R16, RZ ;  /* 0x0000001009117210 */ /* 0x000fe20007ffe0ff */
[----:B------:R-:W-:Y:S06]  /*0410*/  @!P0 BRA `(.L_x_0) ;  /* 0x0000000400948947 */ /* 0x000fec0003800000 */
[----:B------:R-:W-:Y:S02]  /*0420*/  UISETP.NE.AND UP0, UPT, UR4, URZ, UPT ;  /* 0x000000ff0400728c */ /* 0x000fe4000bf05270 */
[----:B------:R-:W-:Y:S01]  /*0430*/  UISETP.NE.AND UP1, UPT, UR5, URZ, UPT ;  /* 0x000000ff0500728c */ /* 0x000fe2000bf25270 */
[----:B------:R-:W0:Y:S06]  /*0440*/  LDCU UR4, c[0x0][0x394] ;  /* 0x00007280ff0477ac */ /* 0x000e2c0008000800 */
[----:B------:R-:W-:Y:S05]  /*0450*/  BRA.U !UP0, `(.L_x_1) ;  /* 0x0000000108687547 */ /* 0x000fea000b800000 */
[----:B------:R-:W1:Y:S01]  /*0460*/  LDC.64 R10, c[0x0][0x388] ;  /* 0x0000e200ff0a7b82 */ /* 0x000e620000000a00 */
[----:B------:R-:W2:Y:S01]  /*0470*/  LDCU.64 UR8, c[0x0][0x3a0] ;  /* 0x00007400ff0877ac */ /* 0x000ea20008000a00 */
[----:B------:R-:W-:Y:S02]  /*0480*/  IADD3 R21, PT, PT, R2, R27, RZ ;  /* 0x0000001b02157210 */ /* 0x000fe40007ffe0ff */
[----:B------:R-:W-:Y:S02]  /*0490*/  SHF.R.S32.HI R0, RZ, 0x1f, R22 ;  /* 0x0000001fff007819 */ /* 0x000fe40000011416 */
[----:B------:R-:W-:-:S04]  /*04a0*/  IADD3 R12, P0, PT, R17, R22, RZ ;  /* 0x00000016110c7210 */ /* 0x000fc80007f1e0ff */
[----:B------:R-:W-:Y:S01]  /*04b0*/  LEA.HI.X.SX32 R17, R17, R0, 0x1, P0 ;  /* 0x0000000011117211 */ /* 0x000fe200000f0eff */
[----:B-1----:R-:W-:Y:S01]  /*04c0*/  IMAD.WIDE R20, R21, 0x4, R10 ;  /* 0x0000000415147825 */ /* 0x002fe200078e020a */
[----:B--2---:R-:W-:-:S04]  /*04d0*/  LEA R10, P0, R12, UR8, 0x2 ;  /* 0x000000080c0a7c11 */ /* 0x004fc8000f8010ff */
[----:B------:R-:W-:Y:S01]  /*04e0*/  LEA.HI.X R11, R12, UR9, R17, 0x2, P0 ;  /* 0x000000090c0b7c11 */ /* 0x000fe200080f1411 */
[C---:B------:R-:W-:Y:S02]  /*04f0*/  IMAD.WIDE.U32 R12, R3.reuse, 0x4, R20 ;  /* 0x00000004030c7825 */ /* 0x040fe400078e0014 */
[----:B------:R-:W2:Y:S02]  /*0500*/  LDG.E R21, desc[UR6][R20.64] ;  /* 0x0000000614157981 */ /* 0x000ea4000c1e1900 */
[C---:B------:R-:W-:Y:S02]  /*0510*/  IMAD.WIDE.U32 R14, R3.reuse, 0x4, R12 ;  /* 0x00000004030e7825 */ /* 0x040fe400078e000c */
[----:B------:R-:W2:Y:S04]  /*0520*/  LDG.E R0, desc[UR6][R10.64+-0x4] ;  /* 0xfffffc060a007981 */ /* 0x000ea8000c1e1900 */
[----:B------:R-:W3:Y:S01]  /*0530*/  LDG.E R12, desc[UR6][R12.64] ;  /* 0x000000060c0c7981 */ /* 0x000ee2000c1e1900 */
[----:B------:R-:W-:-:S03]  /*0540*/  IMAD.WIDE.U32 R16, R3, 0x4, R14 ;  /* 0x0000000403107825 */ /* 0x000fc600078e000e */
[----:B------:R-:W4:Y:S01]  /*0550*/  LDG.E R14, desc[UR6][R14.64] ;  /* 0x000000060e0e7981 */ /* 0x000f22000c1e1900 */
[----:B------:R-:W-:-:S03]  /*0560*/  IMAD.WIDE.U32 R18, R3, 0x4, R16 ;  /* 0x0000000403127825 */ /* 0x000fc600078e0010 */
[----:B------:R-:W5:Y:S04]  /*0570*/  LDG.E R16, desc[UR6][R16.64] ;  /* 0x0000000610107981 */ /* 0x000f68000c1e1900 */
[----:B------:R-:W5:Y:S01]  /*0580*/  LDG.E R18, desc[UR6][R18.64] ;  /* 0x0000000612127981 */ /* 0x000f62000c1e1900 */
[----:B0-----:R-:W-:Y:S01]  /*0590*/  UMOV UR4, UR5 ;  /* 0x0000000500047c82 */ /* 0x001fe20008000000 */
[----:B--2---:R-:W-:-:S04]  /*05a0*/  FFMA R23, R0, R21, RZ ;  /* 0x0000001500177223 */ /* 0x004fc800000000ff */
[----:B---3--:R-:W-:-:S04]  /*05b0*/  FFMA R23, R0, R12, R23 ;  /* 0x0000000c00177223 */ /* 0x008fc80000000017 */
[----:B----4-:R-:W-:-:S04]  /*05c0*/  FFMA R23, R0, R14, R23 ;  /* 0x0000000e00177223 */ /* 0x010fc80000000017 */
[----:B-----5:R-:W-:-:S04]  /*05d0*/  FFMA R23, R0, R16, R23 ;  /* 0x0000001000177223 */ /* 0x020fc80000000017 */
[----:B------:R-:W-:-:S05]  /*05e0*/  FFMA R23, R0, R18, R23 ;  /* 0x0000001200177223 */ /* 0x000fca0000000017 */
[----:B------:R1:W-:Y:S02]  /*05f0*/  STG.E desc[UR6][R10.64+-0x4], R23 ;  /* 0xfffffc170a007986 */ /* 0x0003e4000c101906 */
.L_x_1:
[----:B------:R-:W-:Y:S05]  /*0600*/  BRA.U !UP1, `(.L_x_2) ;  /* 0x0000000d096c7547 */ /* 0x000fea000b800000 */
[----:B01----:R-:W-:Y:S02]  /*0610*/  IADD3 R23, PT, PT, R6, UR4, RZ ;  /* 0x0000000406177c10 */ /* 0x003fe4000fffe0ff */
[----:B------:R-:W-:Y:S02]  /*0620*/  IADD3 R11, PT, PT, R4, UR4, RZ ;  /* 0x00000004040b7c10 */ /* 0x000fe4000fffe0ff */
[----:B------:R-:W-:Y:S01]  /*0630*/  IADD3 R25, PT, PT, R8, UR4, RZ ;  /* 0x0000000408197c10 */ /* 0x000fe2000fffe0ff */
[--C-:B------:R-:W-:Y:S01]  /*0640*/  IMAD R23, R23, UR10, R22.reuse ;  /* 0x0000000a17177c24 */ /* 0x100fe2000f8e0216 */
[----:B------:R-:W-:Y:S01]  /*0650*/  IADD3 R13, PT, PT, R7, UR4, RZ ;  /* 0x00000004070d7c10 */ /* 0x000fe2000fffe0ff */
[--C-:B------:R-:W-:Y:S02]  /*0660*/  IMAD R24, R11, UR10, R22.reuse ;  /* 0x0000000a0b187c24 */ /* 0x100fe4000f8e0216 */
[--C-:B------:R-:W-:Y:S02]  /*0670*/  IMAD R25, R25, UR10, R22.reuse ;  /* 0x0000000a19197c24 */ /* 0x100fe4000f8e0216 */
[----:B------:R-:W-:-:S07]  /*0680*/  IMAD R0, R13, UR10, R22 ;  /* 0x0000000a0d007c24 */ /* 0x000fce000f8e0216 */
.L_x_3:
[----:B0-----:R-:W0:Y:S01]  /*0690*/  LDC.64 R10, c[0x0][0x388] ;  /* 0x0000e200ff0a7b82 */ /* 0x001e220000000a00 */
[----:B------:R-:W-:Y:S02]  /*06a0*/  IADD3 R27, PT, PT, R0, -0x1, RZ ;  /* 0xffffffff001b7810 */ /* 0x000fe40007ffe0ff */
[----:B------:R-:W-:-:S05]  /*06b0*/  IADD3 R21, PT, PT, R25, -0x1, RZ ;  /* 0xffffffff19157810 */ /* 0x000fca0007ffe0ff */
[----:B------:R-:W1:Y:S01]  /*06c0*/  LDC.64 R16, c[0x0][0x3a0] ;  /* 0x0000e800ff107b82 */ /* 0x000e620000000a00 */
[----:B0-----:R-:W-:-:S05]  /*06d0*/  IMAD.WIDE R26, R27, 0x4, R10 ;  /* 0x000000041b1a7825 */ /* 0x001fca00078e020a */
[----:B------:R0:W2:Y:S01]  /*06e0*/  LDG.E R18, desc[UR6][R26.64] ;  /* 0x000000061a127981 */ /* 0x0000a2000c1e1900 */
[----:B-1----:R-:W-:-:S04]  /*06f0*/  IMAD.WIDE R20, R21, 0x4, R16 ;  /* 0x0000000415147825 */ /* 0x002fc800078e0210 */
[C---:B------:R-:W-:Y:S01]  /*0700*/  IMAD.WIDE.U32 R14, R3.reuse, 0x4, R26 ;  /* 0x00000004030e7825 */ /* 0x040fe200078e001a */
[----:B------:R-:W2:Y:S01]  /*0710*/  LDG.E R19, desc[UR6][R20.64] ;  /* 0x0000000614137981 */ /* 0x000ea2000c1e1900 */
[----:B0-----:R-:W0:Y:S03]  /*0720*/  LDC R27, c[0x0][0x398] ;  /* 0x0000e600ff1b7b82 */ /* 0x001e260000000800 */
[----:B------:R-:W3:Y:S01]  /*0730*/  LDG.E R26, desc[UR6][R14.64] ;  /* 0x000000060e1a7981 */ /* 0x000ee2000c1e1900 */
[----:B------:R-:W-:-:S05]  /*0740*/  IMAD.WIDE.U32 R28, R3, 0x4, R14 ;  /* 0x00000004031c7825 */ /* 0x000fca00078e000e */
[----:B------:R-:W4:Y:S01]  /*0750*/  LDG.E R14, desc[UR6][R28.64] ;  /* 0x000000061c0e7981 */ /* 0x000f22000c1e1900 */
[----:B------:R-:W-:-:S05]  /*0760*/  IMAD.WIDE.U32 R12, R3, 0x4, R28 ;  /* 0x00000004030c7825 */ /* 0x000fca00078e001c */
[----:B------:R-:W5:Y:S01]  /*0770*/  LDG.E R28, desc[UR6][R12.64] ;  /* 0x000000060c1c7981 */ /* 0x000f62000c1e1900 */
[----:B--2---:R-:W-:-:S04]  /*0780*/  FFMA R18, R19, R18, RZ ;  /* 0x0000001213127223 */ /* 0x004fc800000000ff */
[C---:B---3--:R-:W-:Y:S02]  /*0790*/  FFMA R15, R19.reuse, R26, R18 ;  /* 0x0000001a130f7223 */ /* 0x048fe40000000012 */
[----:B------:R-:W1:Y:S02]  /*07a0*/  LDC R18, c[0x0][0x394] ;  /* 0x0000e500ff127b82 */ /* 0x000e640000000800 */
[----:B----4-:R-:W-:Y:S01]  /*07b0*/  FFMA R29, R19, R14, R15 ;  /* 0x0000000e131d7223 */ /* 0x010fe2000000000f */
[----:B------:R-:W-:-:S05]  /*07c0*/  IMAD.WIDE.U32 R14, R3, 0x4, R12 ;  /* 0x00000004030e7825 */ /* 0x000fca00078e000c */
[----:B------:R0:W2:Y:S01]  /*07d0*/  LDG.E R26, desc[UR6][R14.64] ;  /* 0x000000060e1a7981 */ /* 0x0000a2000c1e1900 */
[----:B-1----:R-:W-:-:S13]  /*07e0*/  ISETP.LE.AND P0, PT, R18, UR4, PT ;  /* 0x0000000412007c0c */ /* 0x002fda000bf03270 */
[----:B0-----:R-:W-:-:S05]  /*07f0*/  @!P0 IMAD.WIDE.U32 R14, R27, 0x4, R20 ;  /* 0x000000041b0e8825 */ /* 0x001fca00078e0014 */
[----:B------:R-:W3:Y:S01]  /*0800*/  @!P0 LDG.E R13, desc[UR6][R14.64] ;  /* 0x000000060e0d8981 */ /* 0x000ee2000c1e1900 */
[C---:B-----5:R-:W-:Y:S01]  /*0810*/  FFMA R28, R19.reuse, R28, R29 ;  /* 0x0000001c131c7223 */ /* 0x060fe2000000001d */
[----:B--2---:R-:W-:Y:S01]  /*0820*/  @P0 FMUL R29, R19, R26 ;  /* 0x0000001a131d0220 */ /* 0x004fe20000400000 */
[----:B------:R-:W-:-:S05]  /*0830*/  IADD3 R19, PT, PT, R23, -0x1, RZ ;  /* 0xffffffff17137810 */ /* 0x000fca0007ffe0ff */
[----:B------:R-:W-:Y:S01]  /*0840*/  IMAD.WIDE R10, R19, 0x4, R10 ;  /* 0x00000004130a7825 */ /* 0x000fe200078e020a */
[----:B------:R-:W-:-:S05]  /*0850*/  IADD3 R19, PT, PT, R24, -0x1, RZ ;  /* 0xffffffff18137810 */ /* 0x000fca0007ffe0ff */
[----:B------:R-:W-:-:S04]  /*0860*/  IMAD.WIDE R16, R19, 0x4, R16 ;  /* 0x0000000413107825 */ /* 0x000fc800078e0210 */
[----:B---3--:R-:W-:Y:S01]  /*0870*/  @!P0 FMUL R29, R26, R13 ;  /* 0x0000000d1a1d8220 */ /* 0x008fe20000400000 */
[----:B------:R-:W-:Y:S01]  /*0880*/  IMAD.WIDE.U32 R12, R3, 0x4, R10 ;  /* 0x00000004030c7825 */ /* 0x000fe200078e000a */
[----:B------:R-:W-:-:S03]  /*0890*/  ISETP.LT.AND P0, PT, R18, UR4, PT ;  /* 0x0000000412007c0c */ /* 0x000fc6000bf01270 */
[----:B------:R-:W-:-:S04]  /*08a0*/  IMAD.WIDE.U32 R14, R3, 0x4, R12 ;  /* 0x00000004030e7825 */ /* 0x000fc800078e000c */
[----:B------:R-:W-:Y:S01]  /*08b0*/  FADD R29, R28, R29 ;  /* 0x0000001d1c1d7221 */ /* 0x000fe20000000000 */
[----:B------:R-:W-:-:S04]  /*08c0*/  IMAD.WIDE.U32 R18, R3, 0x4, R14 ;  /* 0x0000000403127825 */ /* 0x000fc800078e000e */
[----:B------:R0:W-:Y:S04]  /*08d0*/  STG.E desc[UR6][R20.64], R29 ;  /* 0x0000001d14007986 */ /* 0x0001e8000c101906 */
[----:B------:R1:W2:Y:S04]  /*08e0*/  LDG.E R28, desc[UR6][R10.64] ;  /* 0x000000060a1c7981 */ /* 0x0002a8000c1e1900 */
[----:B------:R-:W2:Y:S04]  /*08f0*/  LDG.E R26, desc[UR6][R16.64] ;  /* 0x00000006101a7981 */ /* 0x000ea8000c1e1900 */
[----:B------:R-:W3:Y:S01]  /*0900*/  LDG.E R13, desc[UR6][R12.64] ;  /* 0x000000060c0d7981 */ /* 0x000ee2000c1e1900 */
[----:B-1----:R-:W-:-:S03]  /*0910*/  IMAD.WIDE.U32 R10, R3, 0x4, R18 ;  /* 0x00000004030a7825 */ /* 0x002fc600078e0012 */
[----:B------:R-:W4:Y:S04]  /*0920*/  LDG.E R15, desc[UR6][R14.64] ;  /* 0x000000060e0f7981 */ /* 0x000f28000c1e1900 */
[----:B0-----:R-:W5:Y:S04]  /*0930*/  @P0 LDG.E R21, desc[UR6][R10.64] ;  /* 0x000000060a150981 */ /* 0x001f68000c1e1900 */
[----:B------:R-:W4:Y:S04]  /*0940*/  @!P0 LDG.E R20, desc[UR6][R10.64] ;  /* 0x000000060a148981 */ /* 0x000f28000c1e1900 */
[----:B------:R-:W4:Y:S01]  /*0950*/  LDG.E R18, desc[UR6][R18.64] ;  /* 0x0000000612127981 */ /* 0x000f22000c1e1900 */
[----:B------:R-:W-:Y:S01]  /*0960*/  UISETP.GT.AND UP0, UPT, UR4, 0x2, UPT ;  /* 0x000000020400788c */ /* 0x000fe2000bf04270 */
[----:B------:R-:W-:Y:S01]  /*0970*/  IADD3 R27, PT, PT, -R27, RZ, RZ ;  /* 0x000000ff1b1b7210 */ /* 0x000fe20007ffe1ff */
[----:B------:R-:W-:-:S03]  /*0980*/  UIADD3 UR4, UPT, UPT, UR4, -0x2, URZ ;  /* 0xfffffffe04047890 */ /* 0x000fc6000fffe0ff */
[C---:B------:R-:W-:Y:S02]  /*0990*/  LEA R25, R27.reuse, R25, 0x1 ;  /* 0x000000191b197211 */ /* 0x040fe400078e08ff */
[C---:B------:R-:W-:Y:S02]  /*09a0*/  LEA R24, R27.reuse, R24, 0x1 ;  /* 0x000000181b187211 */ /* 0x040fe400078e08ff */
[C---:B------:R-:W-:Y:S02]  /*09b0*/  LEA R23, R27.reuse, R23, 0x1 ;  /* 0x000000171b177211 */ /* 0x040fe400078e08ff */
[----:B------:R-:W-:Y:S01]  /*09c0*/  LEA R0, R27, R0, 0x1 ;  /* 0x000000001b007211 */ /* 0x000fe200078e08ff */
[----:B--2---:R-:W-:-:S04]  /*09d0*/  FFMA R28, R26, R28, RZ ;  /* 0x0000001c1a1c7223 */ /* 0x004fc800000000ff */
[C---:B---3--:R-:W-:Y:S01]  /*09e0*/  FFMA R28, R26.reuse, R13, R28 ;  /* 0x0000000d1a1c7223 */ /* 0x048fe2000000001c */
[----:B-----5:R-:W-:-:S03]  /*09f0*/  @P0 FMUL R12, R26, R21 ;  /* 0x000000151a0c0220 */ /* 0x020fc60000400000 */
[----:B----4-:R-:W-:Y:S01]  /*0a00*/  FFMA R21, R26, R15, R28 ;  /* 0x0000000f1a157223 */ /* 0x010fe2000000001c */
[----:B------:R-:W-:-:S03]  /*0a10*/  @!P0 FMUL R12, R29, R20 ;  /* 0x000000141d0c8220 */ /* 0x000fc60000400000 */
[----:B------:R-:W-:-:S04]  /*0a20*/  FFMA R13, R26, R18, R21 ;  /* 0x000000121a0d7223 */ /* 0x000fc80000000015 */
[----:B------:R-:W-:-:S05]  /*0a30*/  FADD R13, R13, R12 ;  /* 0x0000000c0d0d7221 */ /* 0x000fca0000000000 */
[----:B------:R0:W-:Y:S01]  /*0a40*/  STG.E desc[UR6][R16.64], R13 ;  /* 0x0000000d10007986 */ /* 0x0001e2000c101906 */
[----:B------:R-:W-:Y:S05]  /*0a50*/  BRA.U UP0, `(.L_x_3) ;  /* 0xfffffffd000c7547 */ /* 0x000fea000b83ffff */
[----:B------:R-:W-:Y:S05]  /*0a60*/  BRA `(.L_x_2) ;  /* 0x0000000800547947 */ /* 0x000fea0003800000 */
.L_x_0:
[----:B------:R-:W0:Y:S01]  /*0a70*/  LDCU UR8, c[0x0][0x394] ;  /* 0x00007280ff0877ac */ /* 0x000e220008000800 */
[----:B------:R-:W-:Y:S01]  /*0a80*/  UISETP.NE.AND UP0, UPT, UR4, URZ, UPT ;  /* 0x000000ff0400728c */ /* 0x000fe2000bf05270 */
[----:B------:R-:W1:Y:S01]  /*0a90*/  LDCU UR11, c[0x0][0x394] ;  /* 0x00007280ff0b77ac */ /* 0x000e620008000800 */
[----:B------:R-:W2:Y:S01]  /*0aa0*/  LDCU.64 UR12, c[0x0][0x3a0] ;  /* 0x00007400ff0c77ac */ /* 0x000ea20008000a00 */
[----:B------:R-:W-:Y:S01]  /*0ab0*/  UISETP.NE.AND UP1, UPT, UR5, URZ, UPT ;  /* 0x000000ff0500728c */ /* 0x000fe2000bf25270 */
[----:B0-----:R-:W-:-:S05]  /*0ac0*/  MOV R24, UR8 ;  /* 0x0000000800187c02 */ /* 0x001fca0008000f00 */
[----:B------:R-:W-:Y:S05]  /*0ad0*/  BRA.U !UP0, `(.L_x_4) ;  /* 0x0000000108987547 */ /* 0x000fea000b800000 */
[----:B------:R-:W0:Y:S01]  /*0ae0*/  LDC R0, c[0x0][0x394] ;  /* 0x0000e500ff007b82 */ /* 0x000e220000000800 */
[----:B------:R-:W3:Y:S01]  /*0af0*/  LDCU.64 UR8, c[0x0][0x3a0] ;  /* 0x00007400ff0877ac */ /* 0x000ee20008000a00 */
[----:B------:R-:W-:Y:S02]  /*0b00*/  IADD3 R15, PT, PT, R2, R27, RZ ;  /* 0x0000001b020f7210 */ /* 0x000fe40007ffe0ff */
[----:B------:R-:W-:Y:S02]  /*0b10*/  SHF.R.S32.HI R10, RZ, 0x1f, R22 ;  /* 0x0000001fff0a7819 */ /* 0x000fe40000011416 */
[----:B------:R-:W-:Y:S02]  /*0b20*/  IADD3 R19, PT, PT, R16, R21, RZ ;  /* 0x0000001510137210 */ /* 0x000fe40007ffe0ff */
[----:B------:R-:W4:Y:S08]  /*0b30*/  LDC.64 R12, c[0x0][0x388] ;  /* 0x0000e200ff0c7b82 */ /* 0x000f300000000a00 */
[----:B------:R-:W5:Y:S01]  /*0b40*/  LDC.64 R24, c[0x0][0x3a0] ;  /* 0x0000e800ff187b82 */ /* 0x000f620000000a00 */
[----:B0-----:R-:W-:-:S02]  /*0b50*/  ISETP.NE.AND P0, PT, R0, 0x1, PT ;  /* 0x000000010000780c */ /* 0x001fc40003f05270 */
[----:B------:R-:W-:-:S04]  /*0b60*/  IADD3 R0, P1, PT, R17, R22, RZ ;  /* 0x0000001611007210 */ /* 0x000fc80007f3e0ff */
[----:B------:R-:W-:Y:S01]  /*0b70*/  LEA.HI.X.SX32 R11, R17, R10, 0x1, P1 ;  /* 0x0000000a110b7211 */ /* 0x000fe200008f0eff */
[----:B----4-:R-:W-:Y:S01]  /*0b80*/  IMAD.WIDE R14, R15, 0x4, R12 ;  /* 0x000000040f0e7825 */ /* 0x010fe200078e020c */
[----:B---3--:R-:W-:-:S05]  /*0b90*/  LEA R10, P1, R0, UR8, 0x2 ;  /* 0x00000008000a7c11 */ /* 0x008fca000f8210ff */
[----:B------:R-:W-:Y:S01]  /*0ba0*/  @P0 IADD3 R21, PT, PT, R21, -UR10, R16 ;  /* 0x8000000a15150c10 */ /* 0x000fe2000fffe010 */
[----:B------:R-:W-:Y:S01]  /*0bb0*/  IMAD.WIDE.U32 R16, R3, 0x4, R14 ;  /* 0x0000000403107825 */ /* 0x000fe200078e000e */
[----:B------:R-:W-:Y:S01]  /*0bc0*/  LEA.HI.X R11, R0, UR9, R11, 0x2, P1 ;  /* 0x00000009000b7c11 */ /* 0x000fe200088f140b */
[----:B------:R-:W3:Y:S02]  /*0bd0*/  LDG.E R15, desc[UR6][R14.64] ;  /* 0x000000060e0f7981 */ /* 0x000ee4000c1e1900 */
[--C-:B-----5:R-:W-:Y:S01]  /*0be0*/  @P0 IMAD.WIDE R20, R21, 0x4, R24.reuse ;  /* 0x0000000415140825 */ /* 0x120fe200078e0218 */
[----:B------:R-:W-:Y:S01]  /*0bf0*/  IADD3 R27, PT, PT, R27, R23, RZ ;  /* 0x000000171b1b7210 */ /* 0x000fe20007ffe0ff */
[----:B------:R-:W3:Y:S02]  /*0c00*/  LDG.E R0, desc[UR6][R10.64+-0x4] ;  /* 0xfffffc060a007981 */ /* 0x000ee4000c1e1900 */
[----:B------:R-:W-:Y:S02]  /*0c10*/  IMAD.WIDE R24, R19, 0x4, R24 ;  /* 0x0000000413187825 */ /* 0x000fe400078e0218 */
[----:B------:R3:W4:Y:S02]  /*0c20*/  @P0 LDG.E R20, desc[UR6][R20.64] ;  /* 0x0000000614140981 */ /* 0x000724000c1e1900 */
[----:B------:R-:W-:-:S02]  /*0c30*/  IMAD.WIDE.U32 R18, R3, 0x4, R16 ;  /* 0x0000000403127825 */ /* 0x000fc400078e0010 */
[----:B------:R-:W5:Y:S02]  /*0c40*/  LDG.E R24, desc[UR6][R24.64] ;  /* 0x0000000618187981 */ /* 0x000f64000c1e1900 */
[----:B------:R-:W-:Y:S02]  /*0c50*/  IMAD.WIDE R12, R27, 0x4, R12 ;  /* 0x000000041b0c7825 */ /* 0x000fe400078e020c */
[----:B------:R-:W4:Y:S04]  /*0c60*/  LDG.E R19, desc[UR6][R18.64] ;  /* 0x0000000612137981 */ /* 0x000f28000c1e1900 */
[----:B------:R-:W5:Y:S01]  /*0c70*/  LDG.E R16, desc[UR6][R16.64] ;  /* 0x0000000610107981 */ /* 0x000f62000c1e1900 */
[----:B------:R-:W-:-:S03]  /*0c80*/  IMAD.WIDE.U32 R26, R3, 0x4, R12 ;  /* 0x00000004031a7825 */ /* 0x000fc600078e000c */
[----:B------:R-:W2:Y:S04]  /*0c90*/  LDG.E R12, desc[UR6][R12.64] ;  /* 0x000000060c0c7981 */ /* 0x000ea8000c1e1900 */
[----:B------:R-:W2:Y:S01]  /*0ca0*/  LDG.E R26, desc[UR6][R26.64] ;  /* 0x000000061a1a7981 */ /* 0x000ea2000c1e1900 */
[----:B---3--:R-:W-:Y:S01]  /*0cb0*/  FFMA R21, R0, R15, RZ ;  /* 0x0000000f00157223 */ /* 0x008fe200000000ff */
[-C--:B----4-:R-:W-:Y:S01]  /*0cc0*/  @P0 FMUL R20, R20, R19.reuse ;  /* 0x0000001314140220 */ /* 0x090fe20000400000 */
[----:B------:R-:W-:Y:S02]  /*0cd0*/  @!P0 FMUL R20, R0, R19 ;  /* 0x0000001300148220 */ /* 0x000fe40000400000 */
[----:B-----5:R-:W-:-:S04]  /*0ce0*/  FFMA R15, R24, R16, R21 ;  /* 0x00000010180f7223 */ /* 0x020fc80000000015 */
[----:B------:R-:W-:-:S04]  /*0cf0*/  FADD R15, R15, R20 ;  /* 0x000000140f0f7221 */ /* 0x000fc80000000000 */
[----:B--2---:R-:W-:-:S04]  /*0d00*/  FFMA R15, R0, R12, R15 ;  /* 0x0000000c000f7223 */ /* 0x004fc8000000000f */
[----:B------:R-:W-:-:S05]  /*0d10*/  FFMA R15, R0, R26, R15 ;  /* 0x0000001a000f7223 */ /* 0x000fca000000000f */
[----:B------:R0:W-:Y:S01]  /*0d20*/  STG.E desc[UR6][R10.64+-0x4], R15 ;  /* 0xfffffc0f0a007986 */ /* 0x0001e2000c101906 */
[----:B------:R-:W-:-:S07]  /*0d30*/  MOV R24, UR5 ;  /* 0x0000000500187c02 */ /* 0x000fce0008000f00 */
.L_x_4:
[----:B------:R-:W-:Y:S05]  /*0d40*/  BRA.U !UP1, `(.L_x_2) ;  /* 0x00000005099c7547 */ /* 0x000fea000b800000 */
.L_x_5:
[----:B---3--:R-:W3:Y:S01]  /*0d50*/  LDC R25, c[0x0][0x398] ;  /* 0x0000e600ff197b82 */ /* 0x008ee20000000800 */
[C---:B------:R-:W-:Y:S02]  /*0d60*/  IADD3 R28, PT, PT, R24.reuse, -0x1, RZ ;  /* 0xffffffff181c7810 */ /* 0x040fe40007ffe0ff */
[----:B------:R-:W-:Y:S02]  /*0d70*/  IADD3 R0, PT, PT, R5, R2, RZ ;  /* 0x0000000205007210 */ /* 0x000fe40007ffe0ff */
[----:B------:R-:W-:-:S03]  /*0d80*/  ISETP.NE.AND P0, PT, R24, 0x1, PT ;  /* 0x000000011800780c */ /* 0x000fc60003f05270 */
[----:B0-----:R-:W0:Y:S01]  /*0d90*/  LDC.64 R14, c[0x0][0x388] ;  /* 0x0000e200ff0e7b82 */ /* 0x001e220000000a00 */
[----:B------:R-:W-:-:S07]  /*0da0*/  SHF.R.S32.HI R16, RZ, 0x1f, R22 ;  /* 0x0000001fff107819 */ /* 0x000fce0000011416 */
[----:B------:R-:W4:Y:S01]  /*0db0*/  LDC.64 R12, c[0x0][0x3a0] ;  /* 0x0000e800ff0c7b82 */ /* 0x000f220000000a00 */
[CC--:B---3--:R-:W-:Y:S02]  /*0dc0*/  IMAD R17, R28.reuse, R25.reuse, R9 ;  /* 0x000000191c117224 */ /* 0x0c8fe400078e0209 */
[----:B------:R-:W-:-:S03]  /*0dd0*/  IMAD R19, R28, R25, R0 ;  /* 0x000000191c137224 */ /* 0x000fc600078e0200 */
[----:B------:R-:W-:Y:S01]  /*0de0*/  IADD3 R0, P1, PT, R17, R22, RZ ;  /* 0x0000001611007210 */ /* 0x000fe20007f3e0ff */
[----:B0-----:R-:W-:-:S03]  /*0df0*/  IMAD.WIDE R18, R19, 0x4, R14 ;  /* 0x0000000413127825 */ /* 0x001fc600078e020e */
[----:B------:R-:W-:Y:S02]  /*0e00*/  LEA.HI.X.SX32 R17, R17, R16, 0x1, P1 ;  /* 0x0000001011117211 */ /* 0x000fe400008f0eff */
[----:B--2---:R-:W-:Y:S01]  /*0e10*/  LEA R16, P1, R0, UR12, 0x2 ;  /* 0x0000000c00107c11 */ /* 0x004fe2000f8210ff */
[----:B------:R-:W-:Y:S01]  /*0e20*/  IMAD R26, R28, R25, -R25 ;  /* 0x000000191c1a7224 */ /* 0x000fe200078e0a19 */
[----:B------:R0:W2:Y:S01]  /*0e30*/  LDG.E R27, desc[UR6][R18.64] ;  /* 0x00000006121b7981 */ /* 0x0000a2000c1e1900 */
[----:B------:R-:W-:Y:S01]  /*0e40*/  IMAD.WIDE.U32 R10, R3, 0x4, R18 ;  /* 0x00000004030a7825 */ /* 0x000fe200078e0012 */
[----:B------:R-:W-:Y:S02]  /*0e50*/  LEA.HI.X R17, R0, UR13, R17, 0x2, P1 ;  /* 0x0000000d00117c11 */ /* 0x000fe400088f1411 */
[-C--:B------:R-:W-:Y:S02]  /*0e60*/  IADD3 R0, PT, PT, R9, R22.reuse, RZ ;  /* 0x0000001609007210 */ /* 0x080fe40007ffe0ff */
[----:B------:R3:W5:Y:S01]  /*0e70*/  LDG.E R29, desc[UR6][R10.64] ;  /* 0x000000060a1d7981 */ /* 0x000762000c1e1900 */
[----:B------:R-:W-:Y:S01]  /*0e80*/  IMAD.WIDE.U32 R20, R3, 0x4, R10 ;  /* 0x0000000403147825 */ /* 0x000fe200078e000a */
[----:B0-----:R-:W-:-:S05]  /*0e90*/  @P0 IADD3 R19, PT, PT, R26, R22, R9 ;  /* 0x000000161a130210 */ /* 0x001fca0007ffe009 */
[----:B------:R-:W5:Y:S01]  /*0ea0*/  LDG.E R21, desc[UR6][R20.64] ;  /* 0x0000000614157981 */ /* 0x000f62000c1e1900 */
[----:B---3--:R-:W-:Y:S02]  /*0eb0*/  IMAD R11, R28, R25, R0 ;  /* 0x000000191c0b7224 */ /* 0x008fe400078e0200 */
[--C-:B----4-:R-:W-:Y:S01]  /*0ec0*/  @P0 IMAD.WIDE R18, R19, 0x4, R12.reuse ;  /* 0x0000000413120825 */ /* 0x110fe200078e020c */
[----:B------:R-:W2:Y:S03]  /*0ed0*/  LDG.E R0, desc[UR6][R16.64+-0x4] ;  /* 0xfffffc0610007981 */ /* 0x000ea6000c1e1900 */
[----:B------:R-:W-:Y:S02]  /*0ee0*/  IMAD.WIDE R10, R11, 0x4, R12 ;  /* 0x000000040b0a7825 */ /* 0x000fe400078e020c */
[----:B------:R-:W3:Y:S04]  /*0ef0*/  @P0 LDG.E R19, desc[UR6][R18.64] ;  /* 0x0000000612130981 */ /* 0x000ee8000c1e1900 */
[----:B------:R-:W4:Y:S01]  /*0f00*/  LDG.E R18, desc[UR6][R10.64] ;  /* 0x000000060a127981 */ /* 0x000f22000c1e1900 */
[----:B-1----:R-:W-:Y:S01]  /*0f10*/  ISETP.GE.AND P1, PT, R24, UR11, PT ;  /* 0x0000000b18007c0c */ /* 0x002fe2000bf26270 */
[C---:B--2---:R-:W-:Y:S01]  /*0f20*/  FFMA R27, R0.reuse, R27, RZ ;  /* 0x0000001b001b7223 */ /* 0x044fe200000000ff */
[----:B-----5:R-:W-:Y:S01]  /*0f30*/  @!P0 FMUL R20, R0, R21 ;  /* 0x0000001500148220 */ /* 0x020fe20000400000 */
[----:B---3--:R-:W-:-:S02]  /*0f40*/  @P0 FMUL R20, R21, R19 ;  /* 0x0000001315140220 */ /* 0x008fc40000400000 */
[----:B----4-:R-:W-:Y:S01]  /*0f50*/  FFMA R27, R18, R29, R27 ;  /* 0x0000001d121b7223 */ /* 0x010fe2000000001b */
[----:B------:R-:W-:-:S05]  /*0f60*/  IMAD R29, R28, R25, R23 ;  /* 0x000000191c1d7224 */ /* 0x000fca00078e0217 */
[----:B------:R-:W-:Y:S01]  /*0f70*/  IADD3 R19, PT, PT, R5, R29, RZ ;  /* 0x0000001d05137210 */ /* 0x000fe20007ffe0ff */
[----:B------:R-:W-:Y:S01]  /*0f80*/  FADD R27, R27, R20 ;  /* 0x000000141b1b7221 */ /* 0x000fe20000000000 */
[----:B------:R-:W-:-:S04]  /*0f90*/  IMAD.WIDE.U32 R20, R25, 0x4, R10 ;  /* 0x0000000419147825 */ /* 0x000fc800078e000a */
[----:B------:R-:W-:-:S06]  /*0fa0*/  IMAD.WIDE R18, R19, 0x4, R14 ;  /* 0x0000000413127825 */ /* 0x000fcc00078e020e */
[----:B------:R-:W2:Y:S04]  /*0fb0*/  LDG.E R19, desc[UR6][R18.64] ;  /* 0x0000000612137981 */ /* 0x000ea8000c1e1900 */
[----:B------:R-:W3:Y:S01]  /*0fc0*/  @!P1 LDG.E R18, desc[UR6][R20.64] ;  /* 0x0000000614129981 */ /* 0x000ee2000c1e1900 */
[----:B------:R-:W-:-:S04]  /*0fd0*/  IADD3 R29, PT, PT, R3, R29, RZ ;  /* 0x0000001d031d7210 */ /* 0x000fc80007ffe0ff */
[----:B------:R-:W-:Y:S01]  /*0fe0*/  IADD3 R29, PT, PT, R5, R29, RZ ;  /* 0x0000001d051d7210 */ /* 0x000fe20007ffe0ff */
[----:B------:R3:W4:Y:S01]  /*0ff0*/  @!P1 LDG.E R20, desc[UR6][R20.64+-0x4] ;  /* 0xfffffc0614149981 */ /* 0x000722000c1e1900 */
[----:B--2---:R-:W-:Y:S01]  /*1000*/  @P1 FMUL R21, R0, R19 ;  /* 0x0000001300151220 */ /* 0x004fe20000400000 */
[----:B---3--:R-:W-:Y:S02]  /*1010*/  @!P1 FMUL R21, R19, R18 ;  /* 0x0000001213159220 */ /* 0x008fe40000400000 */
[----:B------:R-:W-:-:S06]  /*1020*/  IMAD.WIDE R18, R29, 0x4, R14 ;  /* 0x000000041d127825 */ /* 0x000fcc00078e020e */
[----:B------:R-:W2:Y:S01]  /*1030*/  LDG.E R19, desc[UR6][R18.64] ;  /* 0x0000000612137981 */ /* 0x000ea2000c1e1900 */
[----:B------:R-:W-:Y:S01]  /*1040*/  ISETP.NE.AND P0, PT, R28, 0x1, PT ;  /* 0x000000011c00780c */ /* 0x000fe20003f05270 */
[----:B------:R-:W-:Y:S01]  /*1050*/  FADD R27, R27, R21 ;  /* 0x000000151b1b7221 */ /* 0x000fe20000000000 */
[----:B------:R-:W-:Y:S02]  /*1060*/  IADD3 R21, PT, PT, R26, R2, R5 ;  /* 0x000000021a157210 */ /* 0x000fe40007ffe005 */
[----:B------:R-:W-:-:S09]  /*1070*/  IADD3 R29, PT, PT, R9, R22, RZ ;  /* 0x00000016091d7210 */ /* 0x000fd20007ffe0ff */
[----:B------:R-:W-:Y:S02]  /*1080*/  @P0 IADD3 R25, PT, PT, R29, -R25, R26 ;  /* 0x800000191d190210 */ /* 0x000fe40007ffe01a */
[----:B------:R-:W-:-:S05]  /*1090*/  IADD3 R29, PT, PT, R26, R29, RZ ;  /* 0x0000001d1a1d7210 */ /* 0x000fca0007ffe0ff */
[----:B------:R-:W-:-:S04]  /*10a0*/  IMAD.WIDE R28, R29, 0x4, R12 ;  /* 0x000000041d1c7825 */ /* 0x000fc800078e020c */
[----:B--2---:R-:W-:Y:S01]  /*10b0*/  @P1 FMUL R0, R0, R19 ;  /* 0x0000001300001220 */ /* 0x004fe20000400000 */
[----:B----4-:R-:W-:Y:S01]  /*10c0*/  @!P1 FMUL R0, R19, R20 ;  /* 0x0000001413009220 */ /* 0x010fe20000400000 */
[----:B------:R-:W-:-:S04]  /*10d0*/  IMAD.WIDE R20, R21, 0x4, R14 ;  /* 0x0000000415147825 */ /* 0x000fc800078e020e */
[----:B------:R-:W-:Y:S01]  /*10e0*/  FADD R27, R27, R0 ;  /* 0x000000001b1b7221 */ /* 0x000fe20000000000 */
[----:B------:R-:W-:-:S04]  /*10f0*/  IMAD.WIDE.U32 R18, R3, 0x4, R20 ;  /* 0x0000000403127825 */ /* 0x000fc800078e0014 */
[----:B------:R0:W-:Y:S04]  /*1100*/  STG.E desc[UR6][R16.64+-0x4], R27 ;  /* 0xfffffc1b10007986 */ /* 0x0001e8000c101906 */
[----:B------:R1:W2:Y:S04]  /*1110*/  LDG.E R20, desc[UR6][R20.64] ;  /* 0x0000000614147981 */ /* 0x0002a8000c1e1900 */
[----:B------:R-:W3:Y:S01]  /*1120*/  LDG.E R28, desc[UR6][R28.64] ;  /* 0x000000061c1c7981 */ /* 0x000ee2000c1e1900 */
[----:B0-----:R-:W-:-:S03]  /*1130*/  @P0 IMAD.WIDE R16, R25, 0x4, R12 ;  /* 0x0000000419100825 */ /* 0x001fc600078e020c */
[----:B------:R0:W3:Y:S01]  /*1140*/  LDG.E R27, desc[UR6][R18.64] ;  /* 0x00000006121b7981 */ /* 0x0000e2000c1e1900 */
[----:B------:R-:W-:-:S03]  /*1150*/  IMAD.WIDE.U32 R12, R3, 0x4, R18 ;  /* 0x00000004030c7825 */ /* 0x000fc600078e0012 */
[----:B------:R4:W5:Y:S04]  /*1160*/  @P0 LDG.E R25, desc[UR6][R16.64] ;  /* 0x0000000610190981 */ /* 0x000968000c1e1900 */
[----:B------:R-:W5:Y:S01]  /*1170*/  @P0 LDG.E R0, desc[UR6][R12.64] ;  /* 0x000000060c000981 */ /* 0x000f62000c1e1900 */
[----:B-1----:R-:W-:Y:S02]  /*1180*/  IADD3 R21, PT, PT, R9, R26, RZ ;  /* 0x0000001a09157210 */ /* 0x002fe40007ffe0ff */
[----:B0-----:R-:W-:Y:S02]  /*1190*/  SHF.R.S32.HI R18, RZ, 0x1f, R22 ;  /* 0x0000001fff127819 */ /* 0x001fe40000011416 */
[----:B----4-:R-:W-:-:S04]  /*11a0*/  IADD3 R17, P1, PT, R21, R22, RZ ;  /* 0x0000001615117210 */ /* 0x010fc80007f3e0ff */
[----:B------:R-:W-:Y:S01]  /*11b0*/  LEA.HI.X.SX32 R18, R21, R18, 0x1, P1 ;  /* 0x0000001215127211 */ /* 0x000fe200008f0eff */
[----:B------:R2:W4:Y:S01]  /*11c0*/  @!P0 LDG.E R12, desc[UR6][R12.64] ;  /* 0x000000060c0c8981 */ /* 0x000522000c1e1900 */
[----:B------:R-:W-:Y:S02]  /*11d0*/  LEA R16, P1, R17, UR12, 0x2 ;  /* 0x0000000c11107c11 */ /* 0x000fe4000f8210ff */
[----:B------:R-:W-:Y:S02]  /*11e0*/  IADD3 R26, PT, PT, R23, R26, RZ ;  /* 0x0000001a171a7210 */ /* 0x000fe40007ffe0ff */
[----:B------:R-:W-:Y:S02]  /*11f0*/  LEA.HI.X R17, R17, UR13, R18, 0x2, P1 ;  /* 0x0000000d11117c11 */ /* 0x000fe400088f1412 */
[----:B------:R-:W-:Y:S02]  /*1200*/  ISETP.GT.AND P1, PT, R24, UR11, PT ;  /* 0x0000000b18007c0c */ /* 0x000fe4000bf24270 */
[----:B------:R-:W-:-:S02]  /*1210*/  IADD3 R18, PT, PT, R3, R26, RZ ;  /* 0x0000001a03127210 */ /* 0x000fc40007ffe0ff */
[C---:B------:R-:W-:Y:S02]  /*1220*/  IADD3 R21, PT, PT, R5.reuse, R26, RZ ;  /* 0x0000001a05157210 */ /* 0x040fe40007ffe0ff */
[----:B------:R-:W-:-:S03]  /*1230*/  IADD3 R29, PT, PT, R5, R18, RZ ;  /* 0x00000012051d7210 */ /* 0x000fc60007ffe0ff */
[--C-:B------:R-:W-:Y:S02]  /*1240*/  IMAD.WIDE R18, R21, 0x4, R14.reuse ;  /* 0x0000000415127825 */ /* 0x100fe400078e020e */
[----:B------:R-:W2:Y:S02]  /*1250*/  LDG.E R21, desc[UR6][R16.64+-0x4] ;  /* 0xfffffc0610157981 */ /* 0x000ea4000c1e1900 */
[----:B------:R-:W-:Y:S02]  /*1260*/  IMAD.WIDE R14, R29, 0x4, R14 ;  /* 0x000000041d0e7825 */ /* 0x000fe400078e020e */
[----:B------:R-:W3:Y:S04]  /*1270*/  @!P1 LDG.E R29, desc[UR6][R10.64+-0x4] ;  /* 0xfffffc060a1d9981 */ /* 0x000ee8000c1e1900 */
[----:B------:R-:W3:Y:S04]  /*1280*/  @P1 LDG.E R26, desc[UR6][R14.64] ;  /* 0x000000060e1a1981 */ /* 0x000ee8000c1e1900 */
[----:B------:R-:W3:Y:S01]  /*1290*/  @!P1 LDG.E R14, desc[UR6][R14.64] ;  /* 0x000000060e0e9981 */ /* 0x000ee2000c1e1900 */
[----:B-----5:R-:W-:-:S03]  /*12a0*/  @P0 FMUL R0, R25, R0 ;  /* 0x0000000019000220 */ /* 0x020fc60000400000 */
[----:B------:R-:W5:Y:S04]  /*12b0*/  @!P1 LDG.E R25, desc[UR6][R10.64] ;  /* 0x000000060a199981 */ /* 0x000f68000c1e1900 */
[----:B------:R-:W5:Y:S04]  /*12c0*/  @P1 LDG.E R10, desc[UR6][R18.64] ;  /* 0x00000006120a1981 */ /* 0x000f68000c1e1900 */
[----:B------:R-:W5:Y:S01]  /*12d0*/  @!P1 LDG.E R18, desc[UR6][R18.64] ;  /* 0x0000000612129981 */ /* 0x000f62000c1e1900 */
[C---:B--2---:R-:W-:Y:S01]  /*12e0*/  FFMA R13, R21.reuse, R20, RZ ;  /* 0x00000014150d7223 */ /* 0x044fe200000000ff */
[----:B----4-:R-:W-:-:S03]  /*12f0*/  @!P0 FMUL R0, R21, R12 ;  /* 0x0000000c15008220 */ /* 0x010fc60000400000 */
[----:B---3--:R-:W-:Y:S01]  /*1300*/  FFMA R13, R28, R27, R13 ;  /* 0x0000001b1c0d7223 */ /* 0x008fe2000000000d */
[----:B------:R-:W-:-:S03]  /*1310*/  ISETP.GT.AND P0, PT, R24, 0x2, PT ;  /* 0x000000021800780c */ /* 0x000fc60003f04270 */
[----:B------:R-:W-:Y:S01]  /*1320*/  FADD R13, R13, R0 ;  /* 0x000000000d0d7221 */ /* 0x000fe20000000000 */
[----:B------:R-:W-:Y:S01]  /*1330*/  IADD3 R24, PT, PT, R24, -0x2, RZ ;  /* 0xfffffffe18187810 */ /* 0x000fe20007ffe0ff */
[C---:B-----5:R-:W-:Y:S01]  /*1340*/  @P1 FMUL R12, R21.reuse, R10 ;  /* 0x0000000a150c1220 */ /* 0x060fe20000400000 */
[----:B------:R-:W-:Y:S01]  /*1350*/  @P1 FMUL R21, R21, R26 ;  /* 0x0000001a15151220 */ /* 0x000fe20000400000 */
[----:B------:R-:W-:Y:S01]  /*1360*/  @!P1 FMUL R21, R14, R29 ;  /* 0x0000001d0e159220 */ /* 0x000fe20000400000 */
[----:B------:R-:W-:-:S04]  /*1370*/  @!P1 FMUL R12, R18, R25 ;  /* 0x00000019120c9220 */ /* 0x000fc80000400000 */
[----:B------:R-:W-:-:S04]  /*1380*/  FADD R12, R13, R12 ;  /* 0x0000000c0d0c7221 */ /* 0x000fc80000000000 */
[----:B------:R-:W-:-:S05]  /*1390*/  FADD R21, R12, R21 ;  /* 0x000000150c157221 */ /* 0x000fca0000000000 */
[----:B------:R3:W-:Y:S01]  /*13a0*/  STG.E desc[UR6][R16.64+-0x4], R21 ;  /* 0xfffffc1510007986 */ /* 0x0007e2000c101906 */
[----:B------:R-:W-:Y:S05]  /*13b0*/  @P0 BRA `(.L_x_5) ;  /* 0xfffffff800640947 */ /* 0x000fea000383ffff */
.L_x_2:
[----:B------:R-:W-:-:S13]  /*13c0*/  ISETP.GT.AND P0, PT, R22, 0x1, PT ;  /* 0x000000011600780c */ /* 0x000fda0003f04270 */
[----:B------:R-:W-:Y:S05]  /*13d0*/  @P0 BRA `(.L_x_6) ;  /* 0xffffffec00d00947 */ /* 0x000fea000383ffff */
[----:B012---:R-:W-:Y:S05]  /*13e0*/  EXIT ;  /* 0x000000000000794d */ /* 0x007fea0003800000 */
.L_x_7:
[----:B------:R-:W-:-:S00]  /*13f0*/  BRA `(.L_x_7) ;  /* 0xfffffffc00fc7947 */ /* 0x000fc0000383ffff */
[----:B------:R-:W-:-:S00]  /*1400*/  NOP ;  /* 0x0000000000007918 */ /* 0x000fc00000000000 */
[----:B------:R-:W-:-:S00]  /*1410*/  NOP ;  /* 0x0000000000007918 */ /* 0x000fc00000000000 */
[----:B------:R-:W-:-:S00]  /*1420*/  NOP ;  /* 0x0000000000007918 */ /* 0x000fc00000000000 */
[----:B------:R-:W-:-:S00]  /*1430*/  NOP ;  /* 0x0000000000007918 */ /* 0x000fc00000000000 */
[----:B------:R-:W-:-:S00]  /*1440*/  NOP ;  /* 0x0000000000007918 */ /* 0x000fc00000000000 */
[----:B------:R-:W-:-:S00]  /*1450*/  NOP ;  /* 0x0000000000007918 */ /* 0x000fc00000000000 */
[----:B------:R-:W-:-:S00]  /*1460*/  NOP ;  /* 0x0000000000007918 */ /* 0x000fc00000000000 */
[----:B------:R-:W-:-:S00]  /*1470*/  NOP ;  /* 0x0000000000007918 */ /* 0x000fc00000000000 */
.L_x_8:


//--------------------- .nv.shared.reserved.0     --------------------------
	.section	.nv.shared.reserved.0,"aw",@nobits
	.weak		__nv_reservedSMEM_offset_0_alias
	.size		__nv_reservedSMEM_offset_0_alias, 0, 64
	.other		__nv_reservedSMEM_offset_0_alias,@"STO_CUDA_RESERVED_SHARED STV_DEFAULT"
__nv_reservedSMEM_offset_0_alias:
	.zero		0
	.zero		64


//--------------------- .nv.constant0._Z16nlf_left_forwardiPKfiiiiPf --------------------------
	.section	.nv.constant0._Z16nlf_left_forwardiPKfiiiiPf,"a",@progbits
	.sectionflags	@""
	.align	4
.nv.constant0._Z16nlf_left_forwardiPKfiiiiPf:
	.zero		936


//--------------------- SYMBOLS --------------------------

	.type		.nv.reservedSmem.offset0,@object
	.size		.nv.reservedSmem.offset0,0x4
